	.headerflags	@"EF_CUDA_TEXMODE_UNIFIED EF_CUDA_64BIT_ADDRESS EF_CUDA_ACCELERATORS EF_CUDA_SM90 EF_CUDA_VIRTUAL_SM(EF_CUDA_SM90)"
	.elftype	@"ET_EXEC"


//--------------------- .nv.info                  --------------------------
	.section	.nv.info,"",@"SHT_CUDA_INFO"
	.align	4


	//----- nvinfo : EIATTR_REGCOUNT
	.align		4
        /*0000*/ 	.byte	0x04, 0x2f
        /*0002*/ 	.short	(.L_1 - .L_0)
	.align		4
.L_0:
        /*0004*/ 	.word	index@(triton_poi_fused_cat_4)
        /*0008*/ 	.word	0x00000016


	//----- nvinfo : EIATTR_MIN_STACK_SIZE
	.align		4
.L_1:
        /*000c*/ 	.byte	0x04, 0x12
        /*000e*/ 	.short	(.L_3 - .L_2)
	.align		4
.L_2:
        /*0010*/ 	.word	index@(triton_poi_fused_cat_4)
        /*0014*/ 	.word	0x00000000


	//----- nvinfo : EIATTR_FRAME_SIZE
	.align		4
.L_3:
        /*0018*/ 	.byte	0x04, 0x11
        /*001a*/ 	.short	(.L_5 - .L_4)
	.align		4
.L_4:
        /*001c*/ 	.word	index@(triton_poi_fused_cat_4)
        /*0020*/ 	.word	0x00000000


	//----- nvinfo : EIATTR_MIN_STACK_SIZE
	.align		4
.L_5:
        /*0024*/ 	.byte	0x04, 0x12
        /*0026*/ 	.short	(.L_7 - .L_6)
	.align		4
.L_6:
        /*0028*/ 	.word	index@(triton_poi_fused_cat_4)
        /*002c*/ 	.word	0x00000000
.L_7:


//--------------------- .nv.info.triton_poi_fused_cat_4 --------------------------
	.section	.nv.info.triton_poi_fused_cat_4,"",@"SHT_CUDA_INFO"
	.sectionflags	@""
	.align	4


	//----- nvinfo : EIATTR_CUDA_API_VERSION
	.align		4
        /*0000*/ 	.byte	0x04, 0x37
        /*0002*/ 	.short	(.L_9 - .L_8)
.L_8:
        /*0004*/ 	.word	0x0000007c


	//----- nvinfo : EIATTR_KPARAM_INFO
	.align		4
.L_9:
        /*0008*/ 	.byte	0x04, 0x17
        /*000a*/ 	.short	(.L_11 - .L_10)
.L_10:
        /*000c*/ 	.word	0x00000000
        /*0010*/ 	.short	0x0004
        /*0012*/ 	.short	0x0020
        /*0014*/ 	.byte	0x00, 0xf0, 0x11, 0x00


	//----- nvinfo : EIATTR_KPARAM_INFO
	.align		4
.L_11:
        /*0018*/ 	.byte	0x04, 0x17
        /*001a*/ 	.short	(.L_13 - .L_12)
.L_12:
        /*001c*/ 	.word	0x00000000
        /*0020*/ 	.short	0x0003
        /*0022*/ 	.short	0x0018
        /*0024*/ 	.byte	0x00, 0xf4, 0x21, 0x00


	//----- nvinfo : EIATTR_KPARAM_INFO
	.align		4
.L_13:
        /*0028*/ 	.byte	0x04, 0x17
        /*002a*/ 	.short	(.L_15 - .L_14)
.L_14:
        /*002c*/ 	.word	0x00000000
        /*0030*/ 	.short	0x0002
        /*0032*/ 	.short	0x0010
        /*0034*/ 	.byte	0x00, 0xf4, 0x21, 0x00


	//----- nvinfo : EIATTR_KPARAM_INFO
	.align		4
.L_15:
        /*0038*/ 	.byte	0x04, 0x17
        /*003a*/ 	.short	(.L_17 - .L_16)
.L_16:
        /*003c*/ 	.word	0x00000000
        /*0040*/ 	.short	0x0001
        /*0042*/ 	.short	0x0008
        /*0044*/ 	.byte	0x00, 0xf4, 0x21, 0x00


	//----- nvinfo : EIATTR_KPARAM_INFO
	.align		4
.L_17:
        /*0048*/ 	.byte	0x04, 0x17
        /*004a*/ 	.short	(.L_19 - .L_18)
.L_18:
        /*004c*/ 	.word	0x00000000
        /*0050*/ 	.short	0x0000
        /*0052*/ 	.short	0x0000
        /*0054*/ 	.byte	0x00, 0xf4, 0x21, 0x00


	//----- nvinfo : EIATTR_SPARSE_MMA_MASK
	.align		4
.L_19:
        /*0058*/ 	.byte	0x03, 0x50
        /*005a*/ 	.short	0x0000


	//----- nvinfo : EIATTR_MAXREG_COUNT
	.align		4
        /*005c*/ 	.byte	0x03, 0x1b
        /*005e*/ 	.short	0x00ff


	//----- nvinfo : EIATTR_EXIT_INSTR_OFFSETS
	.align		4
        /*0060*/ 	.byte	0x04, 0x1c
        /*0062*/ 	.short	(.L_21 - .L_20)


	//   ....[0]....
.L_20:
        /*0064*/ 	.word	0x00000680


	//   ....[1]....
        /*0068*/ 	.word	0x000006a0


	//----- nvinfo : EIATTR_REQNTID
	.align		4
.L_21:
        /*006c*/ 	.byte	0x04, 0x10
        /*006e*/ 	.short	(.L_23 - .L_22)
.L_22:
        /*0070*/ 	.word	0x00000080
        /*0074*/ 	.word	0x00000001
        /*0078*/ 	.word	0x00000001


	//----- nvinfo : EIATTR_CBANK_PARAM_SIZE
	.align		4
.L_23:
        /*007c*/ 	.byte	0x03, 0x19
        /*007e*/ 	.short	0x0024


	//----- nvinfo : EIATTR_PARAM_CBANK
	.align		4
        /*0080*/ 	.byte	0x04, 0x0a
        /*0082*/ 	.short	(.L_25 - .L_24)
	.align		4
.L_24:
        /*0084*/ 	.word	index@(.nv.constant0.triton_poi_fused_cat_4)
        /*0088*/ 	.short	0x0210
        /*008a*/ 	.short	0x0024


	//----- nvinfo : EIATTR_SW_WAR
	.align		4
.L_25:
        /*008c*/ 	.byte	0x04, 0x36
        /*008e*/ 	.short	(.L_27 - .L_26)
.L_26:
        /*0090*/ 	.word	0x00000008
.L_27:


//--------------------- .nv.callgraph             --------------------------
	.section	.nv.callgraph,"",@"SHT_CUDA_CALLGRAPH"
	.align	4
	.sectionentsize	8
	.align		4
        /*0000*/ 	.word	0x00000000
	.align		4
        /*0004*/ 	.word	0xffffffff
	.align		4
        /*0008*/ 	.word	0x00000000
	.align		4
        /*000c*/ 	.word	0xfffffffe
	.align		4
        /*0010*/ 	.word	0x00000000
	.align		4
        /*0014*/ 	.word	0xfffffffd
	.align		4
        /*0018*/ 	.word	0x00000000
	.align		4
        /*001c*/ 	.word	0xfffffffc


//--------------------- .text.triton_poi_fused_cat_4 --------------------------
	.section	.text.triton_poi_fused_cat_4,"ax",@progbits
	.align	128
        .global         triton_poi_fused_cat_4
        .type           triton_poi_fused_cat_4,@function
        .size           triton_poi_fused_cat_4,(.L_x_1 - triton_poi_fused_cat_4)
        .other          triton_poi_fused_cat_4,@"STO_CUDA_ENTRY STV_DEFAULT"
triton_poi_fused_cat_4:
.text.triton_poi_fused_cat_4:
[----:B------:R-:W0:Y:S02]  /*0000*/  LDC R1, c[0x0][0x28] ;  /* 0x00000a00ff017b82 */ /* 0x000e240000000800 */
[----:B------:R-:W1:Y:S01]  /*0010*/  S2R R0, SR_TID.X ;  /* 0x0000000000007919 */ /* 0x000e620000002100 */
[----:B------:R-:W-:Y:S01]  /*0020*/  ULDC.64 UR4, c[0x0][0x208] ;  /* 0x0000820000047ab9 */ /* 0x000fe20000000a00 */
[----:B------:R-:W-:Y:S01]  /*0030*/  ULDC.64 UR6, c[0x0][0x220] ;  /* 0x0000880000067ab9 */ /* 0x000fe20000000a00 */
[----:B------:R-:W2:Y:S01]  /*0040*/  S2R R3, SR_CTAID.X ;  /* 0x0000000000037919 */ /* 0x000ea20000002500 */
[----:B-1----:R-:W-:-:S05]  /*0050*/  IMAD.SHL.U32 R0, R0, 0x2, RZ ;  /* 0x0000000200007824 */ /* 0x002fca00078e00ff */
[----:B------:R-:W-:-:S05]  /*0060*/  LOP3.LUT R0, R0, 0xfe, RZ, 0xc0, !PT ;  /* 0x000000fe00007812 */ /* 0x000fca00078ec0ff */
[----:B--2---:R-:W-:Y:S02]  /*0070*/  IMAD R0, R3, 0x100, R0 ;  /* 0x0000010003007824 */ /* 0x004fe400078e0200 */
[----:B------:R-:W1:Y:S03]  /*0080*/  LDC.64 R2, c[0x0][0x218] ;  /* 0x00008600ff027b82 */ /* 0x000e660000000a00 */
[----:B------:R-:W-:Y:S02]  /*0090*/  SHF.R.S32.HI R5, RZ, 0x1f, R0 ;  /* 0x0000001fff057819 */ /* 0x000fe40000011400 */
[----:B------:R-:W-:Y:S02]  /*00a0*/  ISETP.GE.AND P0, PT, R0, 0x100, PT ;  /* 0x000001000000780c */ /* 0x000fe40003f06270 */
[CC--:B------:R-:W-:Y:S02]  /*00b0*/  LEA.HI R4, R5.reuse, R0.reuse, RZ, 0x4 ;  /* 0x0000000005047211 */ /* 0x0c0fe400078f20ff */
[----:B------:R-:W-:-:S02]  /*00c0*/  LEA.HI R5, R5, R0, RZ, 0x6 ;  /* 0x0000000005057211 */ /* 0x000fc400078f30ff */
[----:B------:R-:W-:Y:S02]  /*00d0*/  SHF.R.S32.HI R6, RZ, 0x4, R4 ;  /* 0x00000004ff067819 */ /* 0x000fe40000011404 */
[----:B------:R-:W-:Y:S02]  /*00e0*/  LOP3.LUT R9, R4, 0xfffffff0, RZ, 0xc0, !PT ;  /* 0xfffffff004097812 */ /* 0x000fe400078ec0ff */
[----:B------:R-:W-:-:S03]  /*00f0*/  LEA.HI R7, R6, R6, RZ, 0x2 ;  /* 0x0000000606077211 */ /* 0x000fc600078f10ff */
[----:B------:R-:W-:Y:S01]  /*0100*/  IMAD.IADD R9, R0, 0x1, -R9 ;  /* 0x0000000100097824 */ /* 0x000fe200078e0a09 */
[----:B------:R-:W-:-:S05]  /*0110*/  LOP3.LUT R7, R7, 0xfffffffc, RZ, 0xc0, !PT ;  /* 0xfffffffc07077812 */ /* 0x000fca00078ec0ff */
[----:B------:R-:W-:Y:S01]  /*0120*/  IMAD.IADD R7, R6, 0x1, -R7 ;  /* 0x0000000106077824 */ /* 0x000fe200078e0a07 */
[----:B------:R-:W-:Y:S02]  /*0130*/  SHF.R.S32.HI R6, RZ, 0x6, R5 ;  /* 0x00000006ff067819 */ /* 0x000fe40000011405 */
[----:B------:R-:W-:Y:S01]  /*0140*/  LOP3.LUT R5, R5, 0xffffffc0, RZ, 0xc0, !PT ;  /* 0xffffffc005057812 */ /* 0x000fe200078ec0ff */
[C---:B------:R-:W-:Y:S01]  /*0150*/  IMAD.SHL.U32 R8, R7.reuse, 0x10, RZ ;  /* 0x0000001007087824 */ /* 0x040fe200078e00ff */
[----:B------:R-:W-:Y:S01]  /*0160*/  ISETP.GE.AND P1, PT, R7, 0x2, PT ;  /* 0x000000020700780c */ /* 0x000fe20003f26270 */
[----:B------:R-:W-:-:S03]  /*0170*/  IMAD.SHL.U32 R6, R6, 0x20, RZ ;  /* 0x0000002006067824 */ /* 0x000fc600078e00ff */
[----:B------:R-:W-:Y:S02]  /*0180*/  ISETP.LT.AND P2, PT, R0, 0x100, !P1 ;  /* 0x000001000000780c */ /* 0x000fe40004f41270 */
[----:B------:R-:W-:Y:S02]  /*0190*/  IADD3 R13, R6, R0, -R5 ;  /* 0x00000000060d7210 */ /* 0x000fe40007ffe805 */
[----:B------:R-:W-:Y:S02]  /*01a0*/  CS2R R4, SRZ ;  /* 0x0000000000047805 */ /* 0x000fe4000001ff00 */
[--C-:B------:R-:W-:Y:S02]  /*01b0*/  SHF.R.S32.HI R11, RZ, 0x1f, R6.reuse ;  /* 0x0000001fff0b7819 */ /* 0x100fe40000011406 */
[----:B------:R-:W-:Y:S01]  /*01c0*/  IADD3 R6, P4, P5, R8, R9, R6 ;  /* 0x0000000908067210 */ /* 0x000fe20007d9e006 */
[----:B-1----:R-:W-:Y:S01]  /*01d0*/  IMAD.WIDE R2, R13, 0x4, R2 ;  /* 0x000000040d027825 */ /* 0x002fe200078e0202 */
[----:B------:R-:W-:-:S02]  /*01e0*/  SHF.R.S32.HI R9, RZ, 0x1f, R9 ;  /* 0x0000001fff097819 */ /* 0x000fc40000011409 */
[----:B------:R-:W-:Y:S02]  /*01f0*/  SHF.R.S32.HI R8, RZ, 0x1f, R8 ;  /* 0x0000001fff087819 */ /* 0x000fe40000011408 */
[----:B------:R1:W2:Y:S01]  /*0200*/  @P2 LDG.E.64 R4, desc[UR4][R2.64] ;  /* 0x0000000402042981 */ /* 0x0002a2000c1e1b00 */
[----:B------:R-:W-:Y:S02]  /*0210*/  ISETP.GT.AND P3, PT, R7, 0x1, !P0 ;  /* 0x000000010700780c */ /* 0x000fe40004764270 */
[----:B------:R-:W-:Y:S02]  /*0220*/  IADD3.X R9, R8, R9, R11, P4, P5 ;  /* 0x0000000908097210 */ /* 0x000fe400027ea40b */
[----:B------:R-:W-:-:S04]  /*0230*/  LEA R10, P4, R6, UR6, 0x2 ;  /* 0x00000006060a7c11 */ /* 0x000fc8000f8810ff */
[----:B------:R-:W-:Y:S02]  /*0240*/  LEA.HI.X R11, R6, UR7, R9, 0x2, P4 ;  /* 0x00000007060b7c11 */ /* 0x000fe4000a0f1409 */
[----:B------:R-:W-:Y:S01]  /*0250*/  CS2R R6, SRZ ;  /* 0x0000000000067805 */ /* 0x000fe2000001ff00 */
[----:B------:R-:W3:Y:S05]  /*0260*/  LDC.64 R8, c[0x0][0x210] ;  /* 0x00008400ff087b82 */ /* 0x000eea0000000a00 */
[----:B------:R-:W4:Y:S01]  /*0270*/  @P3 LDG.E.64 R6, desc[UR4][R10.64+-0x80] ;  /* 0xffff80040a063981 */ /* 0x000f22000c1e1b00 */
[----:B-1----:R-:W-:Y:S01]  /*0280*/  CS2R R2, SRZ ;  /* 0x0000000000027805 */ /* 0x002fe2000001ff00 */
[----:B---3--:R-:W-:-:S05]  /*0290*/  IMAD.WIDE R8, R13, 0x4, R8 ;  /* 0x000000040d087825 */ /* 0x008fca00078e0208 */
[----:B------:R1:W3:Y:S01]  /*02a0*/  @P2 LDG.E.64 R2, desc[UR4][R8.64] ;  /* 0x0000000408022981 */ /* 0x0002e2000c1e1b00 */
[----:B------:R-:W-:Y:S01]  /*02b0*/  IMAD.MOV.U32 R17, RZ, RZ, 0x3e800000 ;  /* 0x3e800000ff117424 */ /* 0x000fe200078e00ff */
[----:B--2---:R-:W-:Y:S02]  /*02c0*/  SEL R5, R5, RZ, P2 ;  /* 0x000000ff05057207 */ /* 0x004fe40001000000 */
[----:B------:R-:W-:-:S03]  /*02d0*/  SEL R4, R4, RZ, P2 ;  /* 0x000000ff04047207 */ /* 0x000fc60001000000 */
[----:B------:R-:W-:-:S04]  /*02e0*/  FADD R12, RZ, -R5 ;  /* 0x80000005ff0c7221 */ /* 0x000fc80000000000 */
[----:B------:R-:W-:Y:S01]  /*02f0*/  FMUL R13, R12, 1.4426950216293334961 ;  /* 0x3fb8aa3b0c0d7820 */ /* 0x000fe20000400000 */
[----:B------:R-:W-:-:S04]  /*0300*/  FADD R12, RZ, -R4 ;  /* 0x80000004ff0c7221 */ /* 0x000fc80000000000 */
[----:B------:R-:W-:Y:S01]  /*0310*/  FSETP.GEU.AND P4, PT, R13, -126, PT ;  /* 0xc2fc00000d00780b */ /* 0x000fe20003f8e000 */
[----:B------:R-:W-:Y:S01]  /*0320*/  FMUL R12, R12, 1.4426950216293334961 ;  /* 0x3fb8aa3b0c0c7820 */ /* 0x000fe20000400000 */
[----:B----4-:R-:W-:Y:S02]  /*0330*/  SEL R6, R6, RZ, P3 ;  /* 0x000000ff06067207 */ /* 0x010fe40001800000 */
[----:B------:R-:W-:Y:S02]  /*0340*/  SEL R7, R7, RZ, P3 ;  /* 0x000000ff07077207 */ /* 0x000fe40001800000 */
[----:B------:R-:W-:Y:S01]  /*0350*/  FSETP.GEU.AND P6, PT, R12, -126, PT ;  /* 0xc2fc00000c00780b */ /* 0x000fe20003fce000 */
[----:B------:R-:W-:Y:S02]  /*0360*/  FADD R10, RZ, -R6 ;  /* 0x80000006ff0a7221 */ /* 0x000fe40000000000 */
[----:B-1----:R-:W-:Y:S02]  /*0370*/  FADD R8, RZ, -R7 ;  /* 0x80000007ff087221 */ /* 0x002fe40000000000 */
[----:B------:R-:W-:-:S02]  /*0380*/  FMUL R14, R10, 1.4426950216293334961 ;  /* 0x3fb8aa3b0a0e7820 */ /* 0x000fc40000400000 */
[----:B------:R-:W-:Y:S01]  /*0390*/  @!P4 FMUL R13, R13, 0.5 ;  /* 0x3f0000000d0dc820 */ /* 0x000fe20000400000 */
[----:B------:R-:W-:Y:S02]  /*03a0*/  FMUL R16, R8, 1.4426950216293334961 ;  /* 0x3fb8aa3b08107820 */ /* 0x000fe40000400000 */
[----:B------:R-:W-:Y:S01]  /*03b0*/  FSETP.GEU.AND P5, PT, R14, -126, PT ;  /* 0xc2fc00000e00780b */ /* 0x000fe20003fae000 */
[----:B------:R-:W1:Y:S02]  /*03c0*/  MUFU.EX2 R9, R13 ;  /* 0x0000000d00097308 */ /* 0x000e640000000800 */
[----:B------:R-:W-:Y:S01]  /*03d0*/  FSETP.GEU.AND P3, PT, R16, -126, PT ;  /* 0xc2fc00001000780b */ /* 0x000fe20003f6e000 */
[----:B------:R-:W-:-:S05]  /*03e0*/  @!P6 FMUL R12, R12, 0.5 ;  /* 0x3f0000000c0ce820 */ /* 0x000fca0000400000 */
[----:B------:R-:W2:Y:S01]  /*03f0*/  MUFU.EX2 R8, R12 ;  /* 0x0000000c00087308 */ /* 0x000ea20000000800 */
[----:B---3--:R-:W-:-:S03]  /*0400*/  SEL R19, R2, RZ, P2 ;  /* 0x000000ff02137207 */ /* 0x008fc60001000000 */
[----:B------:R-:W-:Y:S01]  /*0410*/  @!P5 FMUL R14, R14, 0.5 ;  /* 0x3f0000000e0ed820 */ /* 0x000fe20000400000 */
[----:B-1----:R-:W-:Y:S02]  /*0420*/  @!P4 FMUL R9, R9, R9 ;  /* 0x000000090909c220 */ /* 0x002fe40000400000 */
[----:B------:R-:W-:Y:S01]  /*0430*/  @!P3 FMUL R16, R16, 0.5 ;  /* 0x3f0000001010b820 */ /* 0x000fe20000400000 */
[----:B------:R-:W1:Y:S01]  /*0440*/  MUFU.EX2 R15, R14 ;  /* 0x0000000e000f7308 */ /* 0x000e620000000800 */
[----:B------:R-:W-:Y:S01]  /*0450*/  FADD R11, R9, 1 ;  /* 0x3f800000090b7421 */ /* 0x000fe20000000000 */
[----:B--2---:R-:W-:-:S04]  /*0460*/  @!P6 FMUL R8, R8, R8 ;  /* 0x000000080808e220 */ /* 0x004fc80000400000 */
[----:B------:R-:W-:Y:S02]  /*0470*/  FSETP.GT.AND P4, PT, R11, 8.50705917302346158658e+37, PT ;  /* 0x7e8000000b00780b */ /* 0x000fe40003f84000 */
[----:B------:R-:W2:Y:S01]  /*0480*/  MUFU.EX2 R9, R16 ;  /* 0x0000001000097308 */ /* 0x000ea20000000800 */
[----:B------:R-:W-:Y:S01]  /*0490*/  FADD R10, R8, 1 ;  /* 0x3f800000080a7421 */ /* 0x000fe20000000000 */
[----:B------:R-:W-:Y:S01]  /*04a0*/  FSEL R12, R17, 1, P4 ;  /* 0x3f800000110c7808 */ /* 0x000fe20002000000 */
[----:B-1----:R-:W-:-:S03]  /*04b0*/  @!P5 FMUL R15, R15, R15 ;  /* 0x0000000f0f0fd220 */ /* 0x002fc60000400000 */
[----:B------:R-:W-:Y:S01]  /*04c0*/  FSETP.GT.AND P5, PT, R10, 8.50705917302346158658e+37, PT ;  /* 0x7e8000000a00780b */ /* 0x000fe20003fa4000 */
[----:B------:R-:W-:-:S04]  /*04d0*/  FADD R15, R15, 1 ;  /* 0x3f8000000f0f7421 */ /* 0x000fc80000000000 */
[----:B------:R-:W-:Y:S01]  /*04e0*/  @P4 FMUL R11, R11, 0.25 ;  /* 0x3e8000000b0b4820 */ /* 0x000fe20000400000 */
[----:B------:R-:W-:Y:S01]  /*04f0*/  FSEL R13, R17, 1, P5 ;  /* 0x3f800000110d7808 */ /* 0x000fe20002800000 */
[----:B--2---:R-:W-:Y:S01]  /*0500*/  @!P3 FMUL R9, R9, R9 ;  /* 0x000000090909b220 */ /* 0x004fe20000400000 */
[----:B------:R-:W-:-:S03]  /*0510*/  FSETP.GT.AND P3, PT, R15, 8.50705917302346158658e+37, PT ;  /* 0x7e8000000f00780b */ /* 0x000fc60003f64000 */
[----:B------:R-:W1:Y:S01]  /*0520*/  MUFU.RCP R11, R11 ;  /* 0x0000000b000b7308 */ /* 0x000e620000001000 */
[----:B------:R-:W-:Y:S01]  /*0530*/  FADD R14, R9, 1 ;  /* 0x3f800000090e7421 */ /* 0x000fe20000000000 */
[----:B------:R-:W-:Y:S01]  /*0540*/  FSEL R16, R17, 1, P3 ;  /* 0x3f80000011107808 */ /* 0x000fe20001800000 */
[----:B------:R-:W-:Y:S01]  /*0550*/  @P5 FMUL R10, R10, 0.25 ;  /* 0x3e8000000a0a5820 */ /* 0x000fe20000400000 */
[----:B------:R-:W2:Y:S02]  /*0560*/  LDC.64 R8, c[0x0][0x228] ;  /* 0x00008a00ff087b82 */ /* 0x000ea40000000a00 */
[----:B------:R-:W-:-:S03]  /*0570*/  FSETP.GT.AND P6, PT, R14, 8.50705917302346158658e+37, PT ;  /* 0x7e8000000e00780b */ /* 0x000fc60003fc4000 */
[----:B------:R-:W3:Y:S01]  /*0580*/  MUFU.RCP R10, R10 ;  /* 0x0000000a000a7308 */ /* 0x000ee20000001000 */
[----:B------:R-:W-:Y:S01]  /*0590*/  FSEL R17, R17, 1, P6 ;  /* 0x3f80000011117808 */ /* 0x000fe20003000000 */
[----:B------:R-:W-:Y:S01]  /*05a0*/  @P3 FMUL R15, R15, 0.25 ;  /* 0x3e8000000f0f3820 */ /* 0x000fe20000400000 */
[----:B-1----:R-:W-:-:S05]  /*05b0*/  FMUL R12, R11, R12 ;  /* 0x0000000c0b0c7220 */ /* 0x002fca0000400000 */
[----:B------:R-:W1:Y:S02]  /*05c0*/  MUFU.RCP R15, R15 ;  /* 0x0000000f000f7308 */ /* 0x000e640000001000 */
[----:B------:R-:W-:Y:S01]  /*05d0*/  @P6 FMUL R14, R14, 0.25 ;  /* 0x3e8000000e0e6820 */ /* 0x000fe20000400000 */
[----:B---3--:R-:W-:-:S05]  /*05e0*/  FMUL R13, R10, R13 ;  /* 0x0000000d0a0d7220 */ /* 0x008fca0000400000 */
[----:B------:R-:W3:Y:S01]  /*05f0*/  MUFU.RCP R14, R14 ;  /* 0x0000000e000e7308 */ /* 0x000ee20000001000 */
[----:B------:R-:W-:Y:S01]  /*0600*/  SEL R10, R3, RZ, P2 ;  /* 0x000000ff030a7207 */ /* 0x000fe20001000000 */
[----:B------:R-:W-:Y:S01]  /*0610*/  FFMA R4, R4, R13, R19 ;  /* 0x0000000d04047223 */ /* 0x000fe20000000013 */
[----:B--2---:R-:W-:-:S04]  /*0620*/  IMAD.WIDE R8, R0, 0x4, R8 ;  /* 0x0000000400087825 */ /* 0x004fc800078e0208 */
[----:B------:R-:W-:Y:S01]  /*0630*/  FFMA R5, R5, R12, R10 ;  /* 0x0000000c05057223 */ /* 0x000fe2000000000a */
[----:B-1----:R-:W-:-:S04]  /*0640*/  FMUL R15, R15, R16 ;  /* 0x000000100f0f7220 */ /* 0x002fc80000400000 */
[----:B------:R-:W-:Y:S01]  /*0650*/  @P1 FMUL R4, R6, R15 ;  /* 0x0000000f06041220 */ /* 0x000fe20000400000 */
[----:B---3--:R-:W-:-:S04]  /*0660*/  FMUL R2, R14, R17 ;  /* 0x000000110e027220 */ /* 0x008fc80000400000 */
[----:B------:R-:W-:Y:S01]  /*0670*/  @P1 FMUL R5, R7, R2 ;  /* 0x0000000207051220 */ /* 0x000fe20000400000 */
[----:B------:R-:W-:Y:S06]  /*0680*/  @P0 EXIT ;  /* 0x000000000000094d */ /* 0x000fec0003800000 */
[----:B------:R-:W-:Y:S01]  /*0690*/  STG.E.64 desc[UR4][R8.64], R4 ;  /* 0x0000000408007986 */ /* 0x000fe2000c101b04 */
[----:B------:R-:W-:Y:S05]  /*06a0*/  EXIT ;  /* 0x000000000000794d */ /* 0x000fea0003800000 */
.L_x_0:
[----:B------:R-:W-:-:S00]  /*06b0*/  BRA `(.L_x_0) ;  /* 0xfffffffc00fc7947 */ /* 0x000fc0000383ffff */
[----:B------:R-:W-:-:S00]  /*06c0*/  NOP ;  /* 0x0000000000007918 */ /* 0x000fc00000000000 */
        /* <DEDUP_REMOVED lines=11> */
.L_x_1:


//--------------------- .nv.constant0.triton_poi_fused_cat_4 --------------------------
	.section	.nv.constant0.triton_poi_fused_cat_4,"a",@progbits
	.sectionflags	@""
	.align	4
.nv.constant0.triton_poi_fused_cat_4:
	.zero		564
